	.headerflags	@"EF_CUDA_TEXMODE_UNIFIED EF_CUDA_64BIT_ADDRESS EF_CUDA_ACCELERATORS EF_CUDA_SM90 EF_CUDA_VIRTUAL_SM(EF_CUDA_SM90)"
	.elftype	@"ET_EXEC"


//--------------------- .nv.info                  --------------------------
	.section	.nv.info,"",@"SHT_CUDA_INFO"
	.align	4


	//----- nvinfo : EIATTR_REGCOUNT
	.align		4
        /*0000*/ 	.byte	0x04, 0x2f
        /*0002*/ 	.short	(.L_2 - .L_1)
	.align		4
.L_1:
        /*0004*/ 	.word	index@(triton_poi_fused_add_div_native_layer_norm_9)
        /*0008*/ 	.word	0x00000020


	//----- nvinfo : EIATTR_MIN_STACK_SIZE
	.align		4
.L_2:
        /*000c*/ 	.byte	0x04, 0x12
        /*000e*/ 	.short	(.L_4 - .L_3)
	.align		4
.L_3:
        /*0010*/ 	.word	index@(triton_poi_fused_add_div_native_layer_norm_9)
        /*0014*/ 	.word	0x00000000


	//----- nvinfo : EIATTR_FRAME_SIZE
	.align		4
.L_4:
        /*0018*/ 	.byte	0x04, 0x11
        /*001a*/ 	.short	(.L_6 - .L_5)
	.align		4
.L_5:
        /*001c*/ 	.word	index@(triton_poi_fused_add_div_native_layer_norm_9)
        /*0020*/ 	.word	0x00000000


	//----- nvinfo : EIATTR_MIN_STACK_SIZE
	.align		4
.L_6:
        /*0024*/ 	.byte	0x04, 0x12
        /*0026*/ 	.short	(.L_8 - .L_7)
	.align		4
.L_7:
        /*0028*/ 	.word	index@(triton_poi_fused_add_div_native_layer_norm_9)
        /*002c*/ 	.word	0x00000000
.L_8:


//--------------------- .nv.info.triton_poi_fused_add_div_native_layer_norm_9 --------------------------
	.section	.nv.info.triton_poi_fused_add_div_native_layer_norm_9,"",@"SHT_CUDA_INFO"
	.sectionflags	@""
	.align	4


	//----- nvinfo : EIATTR_CUDA_API_VERSION
	.align		4
        /*0000*/ 	.byte	0x04, 0x37
        /*0002*/ 	.short	(.L_10 - .L_9)
.L_9:
        /*0004*/ 	.word	0x0000007c


	//----- nvinfo : EIATTR_KPARAM_INFO
	.align		4
.L_10:
        /*0008*/ 	.byte	0x04, 0x17
        /*000a*/ 	.short	(.L_12 - .L_11)
.L_11:
        /*000c*/ 	.word	0x00000000
        /*0010*/ 	.short	0x0008
        /*0012*/ 	.short	0x0040
        /*0014*/ 	.byte	0x00, 0xf0, 0x11, 0x00


	//----- nvinfo : EIATTR_KPARAM_INFO
	.align		4
.L_12:
        /*0018*/ 	.byte	0x04, 0x17
        /*001a*/ 	.short	(.L_14 - .L_13)
.L_13:
        /*001c*/ 	.word	0x00000000
        /*0020*/ 	.short	0x0007
        /*0022*/ 	.short	0x0038
        /*0024*/ 	.byte	0x00, 0xf4, 0x21, 0x00


	//----- nvinfo : EIATTR_KPARAM_INFO
	.align		4
.L_14:
        /*0028*/ 	.byte	0x04, 0x17
        /*002a*/ 	.short	(.L_16 - .L_15)
.L_15:
        /*002c*/ 	.word	0x00000000
        /*0030*/ 	.short	0x0006
        /*0032*/ 	.short	0x0030
        /*0034*/ 	.byte	0x00, 0xf4, 0x21, 0x00


	//----- nvinfo : EIATTR_KPARAM_INFO
	.align		4
.L_16:
        /*0038*/ 	.byte	0x04, 0x17
        /*003a*/ 	.short	(.L_18 - .L_17)
.L_17:
        /*003c*/ 	.word	0x00000000
        /*0040*/ 	.short	0x0005
        /*0042*/ 	.short	0x0028
        /*0044*/ 	.byte	0x00, 0xf4, 0x21, 0x00


	//----- nvinfo : EIATTR_KPARAM_INFO
	.align		4
.L_18:
        /*0048*/ 	.byte	0x04, 0x17
        /*004a*/ 	.short	(.L_20 - .L_19)
.L_19:
        /*004c*/ 	.word	0x00000000
        /*0050*/ 	.short	0x0004
        /*0052*/ 	.short	0x0020
        /*0054*/ 	.byte	0x00, 0xf4, 0x21, 0x00


	//----- nvinfo : EIATTR_KPARAM_INFO
	.align		4
.L_20:
        /*0058*/ 	.byte	0x04, 0x17
        /*005a*/ 	.short	(.L_22 - .L_21)
.L_21:
        /*005c*/ 	.word	0x00000000
        /*0060*/ 	.short	0x0003
        /*0062*/ 	.short	0x0018
        /*0064*/ 	.byte	0x00, 0xf4, 0x21, 0x00


	//----- nvinfo : EIATTR_KPARAM_INFO
	.align		4
.L_22:
        /*0068*/ 	.byte	0x04, 0x17
        /*006a*/ 	.short	(.L_24 - .L_23)
.L_23:
        /*006c*/ 	.word	0x00000000
        /*0070*/ 	.short	0x0002
        /*0072*/ 	.short	0x0010
        /*0074*/ 	.byte	0x00, 0xf4, 0x21, 0x00


	//----- nvinfo : EIATTR_KPARAM_INFO
	.align		4
.L_24:
        /*0078*/ 	.byte	0x04, 0x17
        /*007a*/ 	.short	(.L_26 - .L_25)
.L_25:
        /*007c*/ 	.word	0x00000000
        /*0080*/ 	.short	0x0001
        /*0082*/ 	.short	0x0008
        /*0084*/ 	.byte	0x00, 0xf4, 0x21, 0x00


	//----- nvinfo : EIATTR_KPARAM_INFO
	.align		4
.L_26:
        /*0088*/ 	.byte	0x04, 0x17
        /*008a*/ 	.short	(.L_28 - .L_27)
.L_27:
        /*008c*/ 	.word	0x00000000
        /*0090*/ 	.short	0x0000
        /*0092*/ 	.short	0x0000
        /*0094*/ 	.byte	0x00, 0xf4, 0x21, 0x00


	//----- nvinfo : EIATTR_SPARSE_MMA_MASK
	.align		4
.L_28:
        /*0098*/ 	.byte	0x03, 0x50
        /*009a*/ 	.short	0x0000


	//----- nvinfo : EIATTR_MAXREG_COUNT
	.align		4
        /*009c*/ 	.byte	0x03, 0x1b
        /*009e*/ 	.short	0x00ff


	//----- nvinfo : EIATTR_EXIT_INSTR_OFFSETS
	.align		4
        /*00a0*/ 	.byte	0x04, 0x1c
        /*00a2*/ 	.short	(.L_30 - .L_29)


	//   ....[0]....
.L_29:
        /*00a4*/ 	.word	0x000003c0


	//   ....[1]....
        /*00a8*/ 	.word	0x000003e0


	//----- nvinfo : EIATTR_REQNTID
	.align		4
.L_30:
        /*00ac*/ 	.byte	0x04, 0x10
        /*00ae*/ 	.short	(.L_32 - .L_31)
.L_31:
        /*00b0*/ 	.word	0x00000080
        /*00b4*/ 	.word	0x00000001
        /*00b8*/ 	.word	0x00000001


	//----- nvinfo : EIATTR_CBANK_PARAM_SIZE
	.align		4
.L_32:
        /*00bc*/ 	.byte	0x03, 0x19
        /*00be*/ 	.short	0x0044


	//----- nvinfo : EIATTR_PARAM_CBANK
	.align		4
        /*00c0*/ 	.byte	0x04, 0x0a
        /*00c2*/ 	.short	(.L_34 - .L_33)
	.align		4
.L_33:
        /*00c4*/ 	.word	index@(.nv.constant0.triton_poi_fused_add_div_native_layer_norm_9)
        /*00c8*/ 	.short	0x0210
        /*00ca*/ 	.short	0x0044


	//----- nvinfo : EIATTR_SW_WAR
	.align		4
.L_34:
        /*00cc*/ 	.byte	0x04, 0x36
        /*00ce*/ 	.short	(.L_36 - .L_35)
.L_35:
        /*00d0*/ 	.word	0x00000008
.L_36:


//--------------------- .nv.callgraph             --------------------------
	.section	.nv.callgraph,"",@"SHT_CUDA_CALLGRAPH"
	.align	4
	.sectionentsize	8
	.align		4
        /*0000*/ 	.word	0x00000000
	.align		4
        /*0004*/ 	.word	0xffffffff
	.align		4
        /*0008*/ 	.word	0x00000000
	.align		4
        /*000c*/ 	.word	0xfffffffe
	.align		4
        /*0010*/ 	.word	0x00000000
	.align		4
        /*0014*/ 	.word	0xfffffffd
	.align		4
        /*0018*/ 	.word	0x00000000
	.align		4
        /*001c*/ 	.word	0xfffffffc


//--------------------- .nv.constant4             --------------------------
	.section	.nv.constant4,"a",@progbits
	.align	8
	.align		8
.nv.constant4:
        /*0000*/ 	.dword	_$_str


//--------------------- .text.triton_poi_fused_add_div_native_layer_norm_9 --------------------------
	.section	.text.triton_poi_fused_add_div_native_layer_norm_9,"ax",@progbits
	.align	128
        .global         triton_poi_fused_add_div_native_layer_norm_9
        .type           triton_poi_fused_add_div_native_layer_norm_9,@function
        .size           triton_poi_fused_add_div_native_layer_norm_9,(.L_x_1 - triton_poi_fused_add_div_native_layer_norm_9)
        .other          triton_poi_fused_add_div_native_layer_norm_9,@"STO_CUDA_ENTRY STV_DEFAULT"
triton_poi_fused_add_div_native_layer_norm_9:
.text.triton_poi_fused_add_div_native_layer_norm_9:
[----:B------:R-:W0:Y:S01]  /*0000*/  LDC R1, c[0x0][0x28] ;  /* 0x00000a00ff017b82 */ /* 0x000e220000000800 */
[----:B------:R-:W1:Y:S07]  /*0010*/  S2R R0, SR_TID.X ;  /* 0x0000000000007919 */ /* 0x000e6e0000002100 */
[----:B------:R-:W2:Y:S01]  /*0020*/  LDC.64 R10, c[0x0][0x230] ;  /* 0x00008c00ff0a7b82 */ /* 0x000ea20000000a00 */
[----:B------:R-:W-:Y:S01]  /*0030*/  HFMA2.MMA R18, -RZ, RZ, 0, 0 ;  /* 0x00000000ff127435 */ /* 0x000fe200000001ff */
[----:B------:R-:W-:Y:S01]  /*0040*/  ULDC.64 UR4, c[0x0][0x208] ;  /* 0x0000820000047ab9 */ /* 0x000fe20000000a00 */
[----:B------:R-:W3:Y:S05]  /*0050*/  S2R R19, SR_CTAID.X ;  /* 0x0000000000137919 */ /* 0x000eea0000002500 */
[----:B------:R-:W4:Y:S08]  /*0060*/  LDC.64 R14, c[0x0][0x218] ;  /* 0x00008600ff0e7b82 */ /* 0x000f300000000a00 */
[----:B------:R-:W5:Y:S08]  /*0070*/  LDC.64 R22, c[0x0][0x220] ;  /* 0x00008800ff167b82 */ /* 0x000f700000000a00 */
[----:B------:R-:W5:Y:S01]  /*0080*/  LDC.64 R16, c[0x0][0x228] ;  /* 0x00008a00ff107b82 */ /* 0x000f620000000a00 */
[----:B-1----:R-:W-:-:S07]  /*0090*/  SHF.L.U32 R0, R0, 0x1, RZ ;  /* 0x0000000100007819 */ /* 0x002fce00000006ff */
[----:B------:R-:W1:Y:S01]  /*00a0*/  LDC.64 R12, c[0x0][0x210] ;  /* 0x00008400ff0c7b82 */ /* 0x000e620000000a00 */
[----:B------:R-:W-:-:S04]  /*00b0*/  LOP3.LUT R0, R0, 0xfe, RZ, 0xc0, !PT ;  /* 0x000000fe00007812 */ /* 0x000fc800078ec0ff */
[----:B---3--:R-:W-:-:S03]  /*00c0*/  LEA R19, R19, R0, 0x8 ;  /* 0x0000000013137211 */ /* 0x008fc600078e40ff */
[----:B------:R-:W3:Y:S01]  /*00d0*/  LDC.64 R6, c[0x0][0x238] ;  /* 0x00008e00ff067b82 */ /* 0x000ee20000000a00 */
[----:B------:R-:W-:Y:S02]  /*00e0*/  SHF.R.S32.HI R0, RZ, 0x1f, R19 ;  /* 0x0000001fff007819 */ /* 0x000fe40000011413 */
[----:B------:R-:W-:Y:S02]  /*00f0*/  ISETP.GE.AND P0, PT, R19, 0x100, PT ;  /* 0x000001001300780c */ /* 0x000fe40003f06270 */
[----:B------:R-:W-:-:S03]  /*0100*/  LEA.HI R2, R0, R19, RZ, 0x2 ;  /* 0x0000001300027211 */ /* 0x000fc600078f10ff */
[----:B------:R-:W3:Y:S01]  /*0110*/  LDC.64 R4, c[0x0][0x240] ;  /* 0x00009000ff047b82 */ /* 0x000ee20000000a00 */
[----:B------:R-:W-:Y:S02]  /*0120*/  MOV R0, RZ ;  /* 0x000000ff00007202 */ /* 0x000fe40000000f00 */
[----:B------:R-:W-:Y:S02]  /*0130*/  SHF.R.S32.HI R25, RZ, 0x2, R2 ;  /* 0x00000002ff197819 */ /* 0x000fe40000011402 */
[----:B------:R-:W-:Y:S02]  /*0140*/  LOP3.LUT R8, R2, 0xfffffffc, RZ, 0xc0, !PT ;  /* 0xfffffffc02087812 */ /* 0x000fe400078ec0ff */
[----:B------:R-:W-:Y:S01]  /*0150*/  CS2R R2, SRZ ;  /* 0x0000000000027805 */ /* 0x000fe2000001ff00 */
[----:B--2---:R-:W-:Y:S01]  /*0160*/  IMAD.WIDE R10, R25, 0x4, R10 ;  /* 0x00000004190a7825 */ /* 0x004fe200078e020a */
[----:B------:R-:W-:Y:S02]  /*0170*/  IADD3 R21, R19, -R8, RZ ;  /* 0x8000000813157210 */ /* 0x000fe40007ffe0ff */
[----:B------:R-:W-:-:S02]  /*0180*/  CS2R R8, SRZ ;  /* 0x0000000000087805 */ /* 0x000fc4000001ff00 */
[----:B------:R-:W2:Y:S01]  /*0190*/  @!P0 LDG.E.EL R18, desc[UR4][R10.64] ;  /* 0x000000040a128981 */ /* 0x000ea2000c2e1900 */
[----:B----4-:R-:W-:-:S03]  /*01a0*/  IMAD.WIDE R14, R19, 0x4, R14 ;  /* 0x00000004130e7825 */ /* 0x010fc600078e020e */
[----:B------:R4:W2:Y:S01]  /*01b0*/  @!P0 LDG.E.EL R0, desc[UR4][R10.64] ;  /* 0x000000040a008981 */ /* 0x0008a2000c2e1900 */
[----:B-----5:R-:W-:-:S03]  /*01c0*/  IMAD.WIDE R22, R21, 0x4, R22 ;  /* 0x0000000415167825 */ /* 0x020fc600078e0216 */
[----:B------:R5:W2:Y:S01]  /*01d0*/  @!P0 LDG.E.64 R2, desc[UR4][R14.64] ;  /* 0x000000040e028981 */ /* 0x000aa2000c1e1b00 */
[----:B0-----:R-:W-:Y:S01]  /*01e0*/  IMAD.WIDE R16, R25, 0x4, R16 ;  /* 0x0000000419107825 */ /* 0x001fe200078e0210 */
[----:B------:R-:W-:Y:S02]  /*01f0*/  CS2R R24, SRZ ;  /* 0x0000000000187805 */ /* 0x000fe4000001ff00 */
[----:B------:R-:W2:Y:S01]  /*0200*/  @!P0 LDG.E.EL.64 R8, desc[UR4][R22.64] ;  /* 0x0000000416088981 */ /* 0x000ea2000c2e1b00 */
[----:B-1----:R-:W-:Y:S01]  /*0210*/  IMAD.WIDE R26, R19, 0x4, R12 ;  /* 0x00000004131a7825 */ /* 0x002fe200078e020c */
[----:B------:R-:W-:Y:S01]  /*0220*/  CS2R R12, SRZ ;  /* 0x00000000000c7805 */ /* 0x000fe2000001ff00 */
[----:B----4-:R-:W0:Y:S03]  /*0230*/  LDC.64 R10, c[0x0][0x248] ;  /* 0x00009200ff0a7b82 */ /* 0x010e260000000a00 */
[----:B------:R-:W4:Y:S01]  /*0240*/  @!P0 LDG.E.64 R24, desc[UR4][R26.64] ;  /* 0x000000041a188981 */ /* 0x000f22000c1e1b00 */
[----:B---3--:R-:W-:Y:S01]  /*0250*/  IMAD.WIDE R28, R21, 0x4, R6 ;  /* 0x00000004151c7825 */ /* 0x008fe200078e0206 */
[----:B------:R-:W-:-:S02]  /*0260*/  CS2R R6, SRZ ;  /* 0x0000000000067805 */ /* 0x000fc4000001ff00 */
[----:B------:R-:W3:Y:S01]  /*0270*/  @!P0 LDG.E.EL R13, desc[UR4][R16.64] ;  /* 0x00000004100d8981 */ /* 0x000ee2000c2e1900 */
[----:B-----5:R-:W-:Y:S01]  /*0280*/  IMAD.WIDE R14, R21, 0x4, R4 ;  /* 0x00000004150e7825 */ /* 0x020fe200078e0204 */
[----:B------:R-:W-:Y:S02]  /*0290*/  CS2R R4, SRZ ;  /* 0x0000000000047805 */ /* 0x000fe4000001ff00 */
[----:B------:R1:W5:Y:S04]  /*02a0*/  @!P0 LDG.E.EL R12, desc[UR4][R16.64] ;  /* 0x00000004100c8981 */ /* 0x000368000c2e1900 */
[----:B------:R-:W5:Y:S04]  /*02b0*/  @!P0 LDG.E.EL.64 R6, desc[UR4][R28.64] ;  /* 0x000000041c068981 */ /* 0x000f68000c2e1b00 */
[----:B------:R-:W5:Y:S01]  /*02c0*/  @!P0 LDG.E.EL.64 R4, desc[UR4][R14.64] ;  /* 0x000000040e048981 */ /* 0x000f62000c2e1b00 */
[----:B0-----:R-:W-:-:S04]  /*02d0*/  IMAD.WIDE R10, R19, 0x4, R10 ;  /* 0x00000004130a7825 */ /* 0x001fc800078e020a */
[----:B--2---:R-:W-:Y:S01]  /*02e0*/  FADD R18, R18, 9.9999997473787516356e-06 ;  /* 0x3727c5ac12127421 */ /* 0x004fe20000000000 */
[----:B------:R-:W-:-:S05]  /*02f0*/  FADD R0, R0, 9.9999997473787516356e-06 ;  /* 0x3727c5ac00007421 */ /* 0x000fca0000000000 */
[----:B------:R-:W0:Y:S01]  /*0300*/  MUFU.RSQ R18, R18 ;  /* 0x0000001200127308 */ /* 0x000e220000001400 */
[----:B-1----:R-:W-:-:S07]  /*0310*/  FADD R17, R8, R2 ;  /* 0x0000000208117221 */ /* 0x002fce0000000000 */
[----:B------:R-:W1:Y:S01]  /*0320*/  MUFU.RSQ R0, R0 ;  /* 0x0000000000007308 */ /* 0x000e620000001400 */
[----:B------:R-:W-:Y:S01]  /*0330*/  FADD R2, R9, R3 ;  /* 0x0000000309027221 */ /* 0x000fe20000000000 */
[----:B----4-:R-:W-:-:S03]  /*0340*/  FADD R24, R17, R24 ;  /* 0x0000001811187221 */ /* 0x010fc60000000000 */
[----:B------:R-:W-:Y:S01]  /*0350*/  FADD R25, R2, R25 ;  /* 0x0000001902197221 */ /* 0x000fe20000000000 */
[----:B---3--:R-:W-:-:S03]  /*0360*/  FADD R13, R24, -R13 ;  /* 0x8000000d180d7221 */ /* 0x008fc60000000000 */
[----:B-----5:R-:W-:Y:S01]  /*0370*/  FADD R25, R25, -R12 ;  /* 0x8000000c19197221 */ /* 0x020fe20000000000 */
[----:B0-----:R-:W-:-:S03]  /*0380*/  FMUL R13, R18, R13 ;  /* 0x0000000d120d7220 */ /* 0x001fc60000400000 */
[----:B-1----:R-:W-:Y:S01]  /*0390*/  FMUL R2, R0, R25 ;  /* 0x0000001900027220 */ /* 0x002fe20000400000 */
[----:B------:R-:W-:-:S03]  /*03a0*/  FFMA R4, R13, R6, R4 ;  /* 0x000000060d047223 */ /* 0x000fc60000000004 */
[----:B------:R-:W-:Y:S01]  /*03b0*/  FFMA R5, R2, R7, R5 ;  /* 0x0000000702057223 */ /* 0x000fe20000000005 */
[----:B------:R-:W-:Y:S06]  /*03c0*/  @P0 EXIT ;  /* 0x000000000000094d */ /* 0x000fec0003800000 */
[----:B------:R-:W-:Y:S01]  /*03d0*/  STG.E.64 desc[UR4][R10.64], R4 ;  /* 0x000000040a007986 */ /* 0x000fe2000c101b04 */
[----:B------:R-:W-:Y:S05]  /*03e0*/  EXIT ;  /* 0x000000000000794d */ /* 0x000fea0003800000 */
.L_x_0:
[----:B------:R-:W-:-:S00]  /*03f0*/  BRA `(.L_x_0) ;  /* 0xfffffffc00fc7947 */ /* 0x000fc0000383ffff */
[----:B------:R-:W-:-:S00]  /*0400*/  NOP ;  /* 0x0000000000007918 */ /* 0x000fc00000000000 */
[----:B------:R-:W-:-:S00]  /*0410*/  NOP ;  /* 0x0000000000007918 */ /* 0x000fc00000000000 */
[----:B------:R-:W-:-:S00]  /*0420*/  NOP ;  /* 0x0000000000007918 */ /* 0x000fc00000000000 */
[----:B------:R-:W-:-:S00]  /*0430*/  NOP ;  /* 0x0000000000007918 */ /* 0x000fc00000000000 */
[----:B------:R-:W-:-:S00]  /*0440*/  NOP ;  /* 0x0000000000007918 */ /* 0x000fc00000000000 */
[----:B------:R-:W-:-:S00]  /*0450*/  NOP ;  /* 0x0000000000007918 */ /* 0x000fc00000000000 */
[----:B------:R-:W-:-:S00]  /*0460*/  NOP ;  /* 0x0000000000007918 */ /* 0x000fc00000000000 */
[----:B------:R-:W-:-:S00]  /*0470*/  NOP ;  /* 0x0000000000007918 */ /* 0x000fc00000000000 */
.L_x_1:


//--------------------- .nv.global.init           --------------------------
	.section	.nv.global.init,"aw",@progbits
.nv.global.init:
	.type		_$_str,@object
	.size		_$_str,(.L_0 - _$_str)
_$_str:
        /*0000*/ 	.byte	0x5f, 0x5f, 0x43, 0x55, 0x44, 0x41, 0x5f, 0x46, 0x54, 0x5a, 0x00
.L_0:


//--------------------- .nv.constant0.triton_poi_fused_add_div_native_layer_norm_9 --------------------------
	.section	.nv.constant0.triton_poi_fused_add_div_native_layer_norm_9,"a",@progbits
	.sectionflags	@""
	.align	4
.nv.constant0.triton_poi_fused_add_div_native_layer_norm_9:
	.zero		596
